//
// Generated by NVIDIA NVVM Compiler
//
// Compiler Build ID: CL-36424714
// Cuda compilation tools, release 13.0, V13.0.88
// Based on NVVM 20.0.0
//

.version 9.0
.target sm_100
.address_size 64

	// .globl	_Z20update_dense_weightsPfS_

.visible .entry _Z20update_dense_weightsPfS_(
	.param .u64 .ptr .align 1 _Z20update_dense_weightsPfS__param_0,
	.param .u64 .ptr .align 1 _Z20update_dense_weightsPfS__param_1
)
{
	.reg .b32 	%r<6>;
	.reg .b32 	%f<4>;
	.reg .b64 	%rd<8>;

	ld.param.u64 	%rd1, [_Z20update_dense_weightsPfS__param_0];
	ld.param.u64 	%rd2, [_Z20update_dense_weightsPfS__param_1];
	cvta.to.global.u64 	%rd3, %rd1;
	cvta.to.global.u64 	%rd4, %rd2;
	mov.u32 	%r1, %ctaid.x;
	mov.u32 	%r2, %ntid.x;
	mov.u32 	%r3, %tid.x;
	mad.lo.s32 	%r4, %r1, %r2, %r3;
	mul.wide.s32 	%rd5, %r4, 4;
	add.s64 	%rd6, %rd4, %rd5;
	ld.global.f32 	%f1, [%rd6];
	add.s64 	%rd7, %rd3, %rd5;
	ld.global.f32 	%f2, [%rd7];
	fma.rn.f32 	%f3, %f1, 0f80000000, %f2;
	st.global.f32 	[%rd7], %f3;
	mov.b32 	%r5, 0;
	st.global.u32 	[%rd6], %r5;
	ret;

}


// ===== COMPILED SASS (sm_100) =====

	.target	sm_100

	.elftype	@"ET_EXEC"


//--------------------- .note.nv.tkinfo           --------------------------
	.section	.note.nv.tkinfo,"",@"SHT_NOTE"
	.sectionflags	@"SHF_NOTE_NV_TKINFO"
	.tkinfo
        /*0018*/ 	.word	0x00000002
        /*0030*/ 	.string	""
        /*0030*/ 	.string	"ptxas"
        /*0030*/ 	.string	"Cuda compilation tools, release 13.0, V13.0.88"
        /*0030*/ 	.string	"Build cuda_13.0.r13.0/compiler.36424714_0"
        /*0030*/ 	.string	"-arch sm_100 -m 64 "



//--------------------- .note.nv.cuinfo           --------------------------
	.section	.note.nv.cuinfo,"",@"SHT_NOTE"
	.sectionflags	@"SHF_NOTE_NV_CUINFO"
        /*0018*/ 	.short	0x0002
        /*001a*/ 	.short	0x0064
        /*001c*/ 	.short	0x0082
	.zero		2


//--------------------- .nv.info                  --------------------------
	.section	.nv.info,"",@"SHT_CUDA_INFO"
	.align	4


	//----- nvinfo : EIATTR_REGCOUNT
	.align		4
        /*0000*/ 	.byte	0x04, 0x2f
        /*0002*/ 	.short	(.L_1 - .L_0)
	.align		4
.L_0:
        /*0004*/ 	.word	index@(_Z20update_dense_weightsPfS_)
        /*0008*/ 	.word	0x0000000a


	//----- nvinfo : EIATTR_FRAME_SIZE
	.align		4
.L_1:
        /*000c*/ 	.byte	0x04, 0x11
        /*000e*/ 	.short	(.L_3 - .L_2)
	.align		4
.L_2:
        /*0010*/ 	.word	index@(_Z20update_dense_weightsPfS_)
        /*0014*/ 	.word	0x00000000


	//----- nvinfo : EIATTR_MIN_STACK_SIZE
	.align		4
.L_3:
        /*0018*/ 	.byte	0x04, 0x12
        /*001a*/ 	.short	(.L_5 - .L_4)
	.align		4
.L_4:
        /*001c*/ 	.word	index@(_Z20update_dense_weightsPfS_)
        /*0020*/ 	.word	0x00000000
.L_5:


//--------------------- .nv.compat                --------------------------
	.section	.nv.compat,"",@"SHT_CUDA_COMPAT_INFO"
	.align	4
        /*0000*/ 	.byte	0x02, 0x09, 0x00, 0x00, 0x02, 0x02, 0x01, 0x00, 0x02, 0x05, 0x05, 0x00, 0x03, 0x07, 0x01, 0x01
        /*0010*/ 	.byte	0x02, 0x03, 0x00, 0x00, 0x02, 0x06, 0x01, 0x00, 0x04, 0x0b, 0x08, 0x00, 0x09, 0x00, 0x00, 0x00
        /*0020*/ 	.byte	0x00, 0x00, 0x00, 0x00


//--------------------- .nv.info._Z20update_dense_weightsPfS_ --------------------------
	.section	.nv.info._Z20update_dense_weightsPfS_,"",@"SHT_CUDA_INFO"
	.sectionflags	@""
	.align	4


	//----- nvinfo : EIATTR_CUDA_API_VERSION
	.align		4
        /*0000*/ 	.byte	0x04, 0x37
        /*0002*/ 	.short	(.L_7 - .L_6)
.L_6:
        /*0004*/ 	.word	0x00000082


	//----- nvinfo : EIATTR_KPARAM_INFO
	.align		4
.L_7:
        /*0008*/ 	.byte	0x04, 0x17
        /*000a*/ 	.short	(.L_9 - .L_8)
.L_8:
        /*000c*/ 	.word	0x00000000
        /*0010*/ 	.short	0x0001
        /*0012*/ 	.short	0x0008
        /*0014*/ 	.byte	0x00, 0xf5, 0x21, 0x00


	//----- nvinfo : EIATTR_KPARAM_INFO
	.align		4
.L_9:
        /*0018*/ 	.byte	0x04, 0x17
        /*001a*/ 	.short	(.L_11 - .L_10)
.L_10:
        /*001c*/ 	.word	0x00000000
        /*0020*/ 	.short	0x0000
        /*0022*/ 	.short	0x0000
        /*0024*/ 	.byte	0x00, 0xf5, 0x21, 0x00


	//----- nvinfo : EIATTR_SPARSE_MMA_MASK
	.align		4
.L_11:
        /*0028*/ 	.byte	0x03, 0x50
        /*002a*/ 	.short	0x0000


	//----- nvinfo : EIATTR_MAXREG_COUNT
	.align		4
        /*002c*/ 	.byte	0x03, 0x1b
        /*002e*/ 	.short	0x00ff


	//----- nvinfo : EIATTR_MERCURY_ISA_VERSION
	.align		4
        /*0030*/ 	.byte	0x03, 0x5f
        /*0032*/ 	.short	0x0101


	//----- nvinfo : EIATTR_VRC_CTA_INIT_COUNT
	.align		4
        /*0034*/ 	.byte	0x02, 0x4a
	.zero		1
	.zero		1


	//----- nvinfo : EIATTR_EXIT_INSTR_OFFSETS
	.align		4
        /*0038*/ 	.byte	0x04, 0x1c
        /*003a*/ 	.short	(.L_13 - .L_12)


	//   ....[0]....
.L_12:
        /*003c*/ 	.word	0x000000f0


	//----- nvinfo : EIATTR_CBANK_PARAM_SIZE
	.align		4
.L_13:
        /*0040*/ 	.byte	0x03, 0x19
        /*0042*/ 	.short	0x0010


	//----- nvinfo : EIATTR_PARAM_CBANK
	.align		4
        /*0044*/ 	.byte	0x04, 0x0a
        /*0046*/ 	.short	(.L_15 - .L_14)
	.align		4
.L_14:
        /*0048*/ 	.word	index@(.nv.constant0._Z20update_dense_weightsPfS_)
        /*004c*/ 	.short	0x0380
        /*004e*/ 	.short	0x0010


	//----- nvinfo : EIATTR_SW_WAR
	.align		4
.L_15:
        /*0050*/ 	.byte	0x04, 0x36
        /*0052*/ 	.short	(.L_17 - .L_16)
.L_16:
        /*0054*/ 	.word	0x00000008
.L_17:


//--------------------- .nv.callgraph             --------------------------
	.section	.nv.callgraph,"",@"SHT_CUDA_CALLGRAPH"
	.align	4
	.sectionentsize	8
	.align		4
        /*0000*/ 	.word	0x00000000
	.align		4
        /*0004*/ 	.word	0xffffffff
	.align		4
        /*0008*/ 	.word	0x00000000
	.align		4
        /*000c*/ 	.word	0xfffffffe
	.align		4
        /*0010*/ 	.word	0x00000000
	.align		4
        /*0014*/ 	.word	0xfffffffd
	.align		4
        /*0018*/ 	.word	0x00000000
	.align		4
        /*001c*/ 	.word	0xfffffffc


//--------------------- .text._Z20update_dense_weightsPfS_ --------------------------
	.section	.text._Z20update_dense_weightsPfS_,"ax",@progbits
	.align	128
        .global         _Z20update_dense_weightsPfS_
        .type           _Z20update_dense_weightsPfS_,@function
        .size           _Z20update_dense_weightsPfS_,(.L_x_1 - _Z20update_dense_weightsPfS_)
        .other          _Z20update_dense_weightsPfS_,@"STO_CUDA_ENTRY STV_DEFAULT"
_Z20update_dense_weightsPfS_:
.text._Z20update_dense_weightsPfS_:
[----:B------:R-:W-:Y:S01]  /*0000*/  LDC R1, c[0x0][0x37c] ;  /* 0x0000df00ff017b82 */ /* 0x000fe20000000800 */
[----:B------:R-:W0:Y:S07]  /*0010*/  S2R R0, SR_TID.X ;  /* 0x0000000000007919 */ /* 0x000e2e0000002100 */
[----:B------:R-:W0:Y:S01]  /*0020*/  S2UR UR6, SR_CTAID.X ;  /* 0x00000000000679c3 */ /* 0x000e220000002500 */
[----:B------:R-:W1:Y:S07]  /*0030*/  LDCU.64 UR4, c[0x0][0x358] ;  /* 0x00006b00ff0477ac */ /* 0x000e6e0008000a00 */
[----:B------:R-:W0:Y:S08]  /*0040*/  LDC R7, c[0x0][0x360] ;  /* 0x0000d800ff077b82 */ /* 0x000e300000000800 */
[----:B------:R-:W2:Y:S08]  /*0050*/  LDC.64 R2, c[0x0][0x388] ;  /* 0x0000e200ff027b82 */ /* 0x000eb00000000a00 */
[----:B------:R-:W3:Y:S01]  /*0060*/  LDC.64 R4, c[0x0][0x380] ;  /* 0x0000e000ff047b82 */ /* 0x000ee20000000a00 */
[----:B0-----:R-:W-:-:S04]  /*0070*/  IMAD R7, R7, UR6, R0 ;  /* 0x0000000607077c24 */ /* 0x001fc8000f8e0200 */
[----:B--2---:R-:W-:-:S04]  /*0080*/  IMAD.WIDE R2, R7, 0x4, R2 ;  /* 0x0000000407027825 */ /* 0x004fc800078e0202 */
[----:B---3--:R-:W-:Y:S02]  /*0090*/  IMAD.WIDE R4, R7, 0x4, R4 ;  /* 0x0000000407047825 */ /* 0x008fe400078e0204 */
[----:B-1----:R-:W2:Y:S04]  /*00a0*/  LDG.E R7, desc[UR4][R2.64] ;  /* 0x0000000402077981 */ /* 0x002ea8000c1e1900 */
[----:B------:R-:W2:Y:S02]  /*00b0*/  LDG.E R0, desc[UR4][R4.64] ;  /* 0x0000000404007981 */ /* 0x000ea4000c1e1900 */
[----:B--2---:R-:W-:-:S05]  /*00c0*/  FFMA R7, -RZ, R7, R0 ;  /* 0x00000007ff077223 */ /* 0x004fca0000000100 */
[----:B------:R-:W-:Y:S04]  /*00d0*/  STG.E desc[UR4][R4.64], R7 ;  /* 0x0000000704007986 */ /* 0x000fe8000c101904 */
[----:B------:R-:W-:Y:S01]  /*00e0*/  STG.E desc[UR4][R2.64], RZ ;  /* 0x000000ff02007986 */ /* 0x000fe2000c101904 */
[----:B------:R-:W-:Y:S05]  /*00f0*/  EXIT ;  /* 0x000000000000794d */ /* 0x000fea0003800000 */
.L_x_0:
[----:B------:R-:W-:-:S00]  /*0100*/  BRA `(.L_x_0) ;  /* 0xfffffffc00fc7947 */ /* 0x000fc0000383ffff */
[----:B------:R-:W-:-:S00]  /*0110*/  NOP ;  /* 0x0000000000007918 */ /* 0x000fc00000000000 */
        /* <DEDUP_REMOVED lines=14> */
.L_x_1:


//--------------------- .nv.shared.reserved.0     --------------------------
	.section	.nv.shared.reserved.0,"aw",@nobits
	.weak		__nv_reservedSMEM_offset_0_alias
	.size		__nv_reservedSMEM_offset_0_alias, 0, 64
	.other		__nv_reservedSMEM_offset_0_alias,@"STO_CUDA_RESERVED_SHARED STV_DEFAULT"
__nv_reservedSMEM_offset_0_alias:
	.zero		0
	.zero		64


//--------------------- .nv.constant0._Z20update_dense_weightsPfS_ --------------------------
	.section	.nv.constant0._Z20update_dense_weightsPfS_,"a",@progbits
	.sectionflags	@""
	.align	4
.nv.constant0._Z20update_dense_weightsPfS_:
	.zero		912


//--------------------- SYMBOLS --------------------------

	.type		.nv.reservedSmem.offset0,@object
	.size		.nv.reservedSmem.offset0,0x4
